	.headerflags	@"EF_CUDA_TEXMODE_UNIFIED EF_CUDA_64BIT_ADDRESS EF_CUDA_ACCELERATORS EF_CUDA_SM90 EF_CUDA_VIRTUAL_SM(EF_CUDA_SM90)"
	.elftype	@"ET_EXEC"


//--------------------- .nv.info                  --------------------------
	.section	.nv.info,"",@"SHT_CUDA_INFO"
	.align	4


	//----- nvinfo : EIATTR_REGCOUNT
	.align		4
        /*0000*/ 	.byte	0x04, 0x2f
        /*0002*/ 	.short	(.L_1 - .L_0)
	.align		4
.L_0:
        /*0004*/ 	.word	index@(triton_poi_fused_add_clamp_18)
        /*0008*/ 	.word	0x00000008


	//----- nvinfo : EIATTR_MIN_STACK_SIZE
	.align		4
.L_1:
        /*000c*/ 	.byte	0x04, 0x12
        /*000e*/ 	.short	(.L_3 - .L_2)
	.align		4
.L_2:
        /*0010*/ 	.word	index@(triton_poi_fused_add_clamp_18)
        /*0014*/ 	.word	0x00000000


	//----- nvinfo : EIATTR_FRAME_SIZE
	.align		4
.L_3:
        /*0018*/ 	.byte	0x04, 0x11
        /*001a*/ 	.short	(.L_5 - .L_4)
	.align		4
.L_4:
        /*001c*/ 	.word	index@(triton_poi_fused_add_clamp_18)
        /*0020*/ 	.word	0x00000000


	//----- nvinfo : EIATTR_MIN_STACK_SIZE
	.align		4
.L_5:
        /*0024*/ 	.byte	0x04, 0x12
        /*0026*/ 	.short	(.L_7 - .L_6)
	.align		4
.L_6:
        /*0028*/ 	.word	index@(triton_poi_fused_add_clamp_18)
        /*002c*/ 	.word	0x00000000
.L_7:


//--------------------- .nv.info.triton_poi_fused_add_clamp_18 --------------------------
	.section	.nv.info.triton_poi_fused_add_clamp_18,"",@"SHT_CUDA_INFO"
	.sectionflags	@""
	.align	4


	//----- nvinfo : EIATTR_CUDA_API_VERSION
	.align		4
        /*0000*/ 	.byte	0x04, 0x37
        /*0002*/ 	.short	(.L_9 - .L_8)
.L_8:
        /*0004*/ 	.word	0x0000007c


	//----- nvinfo : EIATTR_KPARAM_INFO
	.align		4
.L_9:
        /*0008*/ 	.byte	0x04, 0x17
        /*000a*/ 	.short	(.L_11 - .L_10)
.L_10:
        /*000c*/ 	.word	0x00000000
        /*0010*/ 	.short	0x0001
        /*0012*/ 	.short	0x0008
        /*0014*/ 	.byte	0x00, 0xf0, 0x11, 0x00


	//----- nvinfo : EIATTR_KPARAM_INFO
	.align		4
.L_11:
        /*0018*/ 	.byte	0x04, 0x17
        /*001a*/ 	.short	(.L_13 - .L_12)
.L_12:
        /*001c*/ 	.word	0x00000000
        /*0020*/ 	.short	0x0000
        /*0022*/ 	.short	0x0000
        /*0024*/ 	.byte	0x00, 0xf4, 0x21, 0x00


	//----- nvinfo : EIATTR_SPARSE_MMA_MASK
	.align		4
.L_13:
        /*0028*/ 	.byte	0x03, 0x50
        /*002a*/ 	.short	0x0000


	//----- nvinfo : EIATTR_MAXREG_COUNT
	.align		4
        /*002c*/ 	.byte	0x03, 0x1b
        /*002e*/ 	.short	0x00ff


	//----- nvinfo : EIATTR_EXIT_INSTR_OFFSETS
	.align		4
        /*0030*/ 	.byte	0x04, 0x1c
        /*0032*/ 	.short	(.L_15 - .L_14)


	//   ....[0]....
.L_14:
        /*0034*/ 	.word	0x00000120


	//   ....[1]....
        /*0038*/ 	.word	0x00000150


	//----- nvinfo : EIATTR_REQNTID
	.align		4
.L_15:
        /*003c*/ 	.byte	0x04, 0x10
        /*003e*/ 	.short	(.L_17 - .L_16)
.L_16:
        /*0040*/ 	.word	0x00000020
        /*0044*/ 	.word	0x00000001
        /*0048*/ 	.word	0x00000001


	//----- nvinfo : EIATTR_CBANK_PARAM_SIZE
	.align		4
.L_17:
        /*004c*/ 	.byte	0x03, 0x19
        /*004e*/ 	.short	0x000c


	//----- nvinfo : EIATTR_PARAM_CBANK
	.align		4
        /*0050*/ 	.byte	0x04, 0x0a
        /*0052*/ 	.short	(.L_19 - .L_18)
	.align		4
.L_18:
        /*0054*/ 	.word	index@(.nv.constant0.triton_poi_fused_add_clamp_18)
        /*0058*/ 	.short	0x0210
        /*005a*/ 	.short	0x000c


	//----- nvinfo : EIATTR_SW_WAR
	.align		4
.L_19:
        /*005c*/ 	.byte	0x04, 0x36
        /*005e*/ 	.short	(.L_21 - .L_20)
.L_20:
        /*0060*/ 	.word	0x00000008
.L_21:


//--------------------- .nv.callgraph             --------------------------
	.section	.nv.callgraph,"",@"SHT_CUDA_CALLGRAPH"
	.align	4
	.sectionentsize	8
	.align		4
        /*0000*/ 	.word	0x00000000
	.align		4
        /*0004*/ 	.word	0xffffffff
	.align		4
        /*0008*/ 	.word	0x00000000
	.align		4
        /*000c*/ 	.word	0xfffffffe
	.align		4
        /*0010*/ 	.word	0x00000000
	.align		4
        /*0014*/ 	.word	0xfffffffd
	.align		4
        /*0018*/ 	.word	0x00000000
	.align		4
        /*001c*/ 	.word	0xfffffffc


//--------------------- .text.triton_poi_fused_add_clamp_18 --------------------------
	.section	.text.triton_poi_fused_add_clamp_18,"ax",@progbits
	.align	128
        .global         triton_poi_fused_add_clamp_18
        .type           triton_poi_fused_add_clamp_18,@function
        .size           triton_poi_fused_add_clamp_18,(.L_x_1 - triton_poi_fused_add_clamp_18)
        .other          triton_poi_fused_add_clamp_18,@"STO_CUDA_ENTRY STV_DEFAULT"
triton_poi_fused_add_clamp_18:
.text.triton_poi_fused_add_clamp_18:
[----:B------:R-:W0:Y:S02]  /*0000*/  LDC R1, c[0x0][0x28] ;  /* 0x00000a00ff017b82 */ /* 0x000e240000000800 */
[----:B------:R-:W1:Y:S01]  /*0010*/  S2R R2, SR_TID.X ;  /* 0x0000000000027919 */ /* 0x000e620000002100 */
[----:B------:R-:W-:Y:S01]  /*0020*/  IMAD.MOV.U32 R5, RZ, RZ, 0x3f000000 ;  /* 0x3f000000ff057424 */ /* 0x000fe200078e00ff */
[----:B------:R-:W2:Y:S01]  /*0030*/  S2R R3, SR_CTAID.X ;  /* 0x0000000000037919 */ /* 0x000ea20000002500 */
[C---:B-1----:R-:W-:Y:S02]  /*0040*/  LOP3.LUT R0, R2.reuse, 0xf, RZ, 0xc0, !PT ;  /* 0x0000000f02007812 */ /* 0x042fe400078ec0ff */
[----:B------:R-:W-:-:S03]  /*0050*/  LOP3.LUT P0, RZ, R2, 0x10, RZ, 0xc0, !PT ;  /* 0x0000001002ff7812 */ /* 0x000fc6000780c0ff */
[----:B--2---:R-:W-:-:S05]  /*0060*/  IMAD R3, R3, 0x10, R0 ;  /* 0x0000001003037824 */ /* 0x004fca00078e0200 */
[----:B------:R-:W-:Y:S02]  /*0070*/  I2FP.F32.S32 R0, R3 ;  /* 0x0000000300007245 */ /* 0x000fe40000201400 */
[----:B------:R-:W-:-:S03]  /*0080*/  ISETP.LT.AND P0, PT, R3, 0x10, !P0 ;  /* 0x000000100300780c */ /* 0x000fc60004701270 */
[----:B------:R-:W-:-:S04]  /*0090*/  FADD R0, R0, 0.5 ;  /* 0x3f00000000007421 */ /* 0x000fc80000000000 */
[----:B------:R-:W-:Y:S02]  /*00a0*/  FFMA R0, R0, R5, -0.5 ;  /* 0xbf00000000007423 */ /* 0x000fe40000000005 */
[----:B------:R-:W1:Y:S03]  /*00b0*/  LDC.64 R4, c[0x0][0x210] ;  /* 0x00008400ff047b82 */ /* 0x000e660000000a00 */
[----:B------:R-:W-:-:S06]  /*00c0*/  FMNMX R0, RZ, R0, !PT ;  /* 0x00000000ff007209 */ /* 0x000fcc0007800000 */
[----:B------:R-:W2:Y:S02]  /*00d0*/  F2I.TRUNC.NTZ R0, R0 ;  /* 0x0000000000007305 */ /* 0x000ea4000020f100 */
[----:B--2---:R-:W-:Y:S01]  /*00e0*/  VIMNMX R2, R0, 0x6, PT ;  /* 0x0000000600027848 */ /* 0x004fe20003fe0100 */
[----:B-1----:R-:W-:-:S04]  /*00f0*/  IMAD.WIDE R4, R3, 0x8, R4 ;  /* 0x0000000803047825 */ /* 0x002fc800078e0204 */
[----:B------:R-:W-:-:S05]  /*0100*/  VIADD R2, R2, 0x1 ;  /* 0x0000000102027836 */ /* 0x000fca0000000000 */
[----:B------:R-:W-:Y:S01]  /*0110*/  SHF.R.S32.HI R3, RZ, 0x1f, R2 ;  /* 0x0000001fff037819 */ /* 0x000fe20000011402 */
[----:B------:R-:W-:Y:S06]  /*0120*/  @!P0 EXIT ;  /* 0x000000000000894d */ /* 0x000fec0003800000 */
[----:B------:R-:W-:Y:S02]  /*0130*/  ULDC.64 UR4, c[0x0][0x208] ;  /* 0x0000820000047ab9 */ /* 0x000fe40000000a00 */
[----:B------:R-:W-:Y:S01]  /*0140*/  STG.E.64 desc[UR4][R4.64], R2 ;  /* 0x0000000204007986 */ /* 0x000fe2000c101b04 */
[----:B------:R-:W-:Y:S05]  /*0150*/  EXIT ;  /* 0x000000000000794d */ /* 0x000fea0003800000 */
.L_x_0:
[----:B------:R-:W-:-:S00]  /*0160*/  BRA `(.L_x_0) ;  /* 0xfffffffc00fc7947 */ /* 0x000fc0000383ffff */
[----:B------:R-:W-:-:S00]  /*0170*/  NOP ;  /* 0x0000000000007918 */ /* 0x000fc00000000000 */
        /* <DEDUP_REMOVED lines=8> */
.L_x_1:


//--------------------- .nv.constant0.triton_poi_fused_add_clamp_18 --------------------------
	.section	.nv.constant0.triton_poi_fused_add_clamp_18,"a",@progbits
	.sectionflags	@""
	.align	4
.nv.constant0.triton_poi_fused_add_clamp_18:
	.zero		540
